	.headerflags	@"EF_CUDA_TEXMODE_UNIFIED EF_CUDA_64BIT_ADDRESS EF_CUDA_ACCELERATORS EF_CUDA_SM90 EF_CUDA_VIRTUAL_SM(EF_CUDA_SM90)"
	.elftype	@"ET_EXEC"


//--------------------- .nv.info                  --------------------------
	.section	.nv.info,"",@"SHT_CUDA_INFO"
	.align	4


	//----- nvinfo : EIATTR_REGCOUNT
	.align		4
        /*0000*/ 	.byte	0x04, 0x2f
        /*0002*/ 	.short	(.L_1 - .L_0)
	.align		4
.L_0:
        /*0004*/ 	.word	index@(triton_poi_fused_2)
        /*0008*/ 	.word	0x0000001e


	//----- nvinfo : EIATTR_MIN_STACK_SIZE
	.align		4
.L_1:
        /*000c*/ 	.byte	0x04, 0x12
        /*000e*/ 	.short	(.L_3 - .L_2)
	.align		4
.L_2:
        /*0010*/ 	.word	index@(triton_poi_fused_2)
        /*0014*/ 	.word	0x00000000


	//----- nvinfo : EIATTR_FRAME_SIZE
	.align		4
.L_3:
        /*0018*/ 	.byte	0x04, 0x11
        /*001a*/ 	.short	(.L_5 - .L_4)
	.align		4
.L_4:
        /*001c*/ 	.word	index@(triton_poi_fused_2)
        /*0020*/ 	.word	0x00000000


	//----- nvinfo : EIATTR_MIN_STACK_SIZE
	.align		4
.L_5:
        /*0024*/ 	.byte	0x04, 0x12
        /*0026*/ 	.short	(.L_7 - .L_6)
	.align		4
.L_6:
        /*0028*/ 	.word	index@(triton_poi_fused_2)
        /*002c*/ 	.word	0x00000000
.L_7:


//--------------------- .nv.info.triton_poi_fused_2 --------------------------
	.section	.nv.info.triton_poi_fused_2,"",@"SHT_CUDA_INFO"
	.sectionflags	@""
	.align	4


	//----- nvinfo : EIATTR_CUDA_API_VERSION
	.align		4
        /*0000*/ 	.byte	0x04, 0x37
        /*0002*/ 	.short	(.L_9 - .L_8)
.L_8:
        /*0004*/ 	.word	0x0000007c


	//----- nvinfo : EIATTR_KPARAM_INFO
	.align		4
.L_9:
        /*0008*/ 	.byte	0x04, 0x17
        /*000a*/ 	.short	(.L_11 - .L_10)
.L_10:
        /*000c*/ 	.word	0x00000000
        /*0010*/ 	.short	0x0003
        /*0012*/ 	.short	0x0014
        /*0014*/ 	.byte	0x00, 0xf0, 0x11, 0x00


	//----- nvinfo : EIATTR_KPARAM_INFO
	.align		4
.L_11:
        /*0018*/ 	.byte	0x04, 0x17
        /*001a*/ 	.short	(.L_13 - .L_12)
.L_12:
        /*001c*/ 	.word	0x00000000
        /*0020*/ 	.short	0x0002
        /*0022*/ 	.short	0x0010
        /*0024*/ 	.byte	0x00, 0xf0, 0x11, 0x00


	//----- nvinfo : EIATTR_KPARAM_INFO
	.align		4
.L_13:
        /*0028*/ 	.byte	0x04, 0x17
        /*002a*/ 	.short	(.L_15 - .L_14)
.L_14:
        /*002c*/ 	.word	0x00000000
        /*0030*/ 	.short	0x0001
        /*0032*/ 	.short	0x0008
        /*0034*/ 	.byte	0x00, 0xf4, 0x21, 0x00


	//----- nvinfo : EIATTR_KPARAM_INFO
	.align		4
.L_15:
        /*0038*/ 	.byte	0x04, 0x17
        /*003a*/ 	.short	(.L_17 - .L_16)
.L_16:
        /*003c*/ 	.word	0x00000000
        /*0040*/ 	.short	0x0000
        /*0042*/ 	.short	0x0000
        /*0044*/ 	.byte	0x00, 0xf4, 0x21, 0x00


	//----- nvinfo : EIATTR_SPARSE_MMA_MASK
	.align		4
.L_17:
        /*0048*/ 	.byte	0x03, 0x50
        /*004a*/ 	.short	0x0000


	//----- nvinfo : EIATTR_MAXREG_COUNT
	.align		4
        /*004c*/ 	.byte	0x03, 0x1b
        /*004e*/ 	.short	0x00ff


	//----- nvinfo : EIATTR_EXIT_INSTR_OFFSETS
	.align		4
        /*0050*/ 	.byte	0x04, 0x1c
        /*0052*/ 	.short	(.L_19 - .L_18)


	//   ....[0]....
.L_18:
        /*0054*/ 	.word	0x000006b0


	//   ....[1]....
        /*0058*/ 	.word	0x00000700


	//----- nvinfo : EIATTR_REQNTID
	.align		4
.L_19:
        /*005c*/ 	.byte	0x04, 0x10
        /*005e*/ 	.short	(.L_21 - .L_20)
.L_20:
        /*0060*/ 	.word	0x00000080
        /*0064*/ 	.word	0x00000001
        /*0068*/ 	.word	0x00000001


	//----- nvinfo : EIATTR_CBANK_PARAM_SIZE
	.align		4
.L_21:
        /*006c*/ 	.byte	0x03, 0x19
        /*006e*/ 	.short	0x0018


	//----- nvinfo : EIATTR_PARAM_CBANK
	.align		4
        /*0070*/ 	.byte	0x04, 0x0a
        /*0072*/ 	.short	(.L_23 - .L_22)
	.align		4
.L_22:
        /*0074*/ 	.word	index@(.nv.constant0.triton_poi_fused_2)
        /*0078*/ 	.short	0x0210
        /*007a*/ 	.short	0x0018


	//----- nvinfo : EIATTR_SW_WAR
	.align		4
.L_23:
        /*007c*/ 	.byte	0x04, 0x36
        /*007e*/ 	.short	(.L_25 - .L_24)
.L_24:
        /*0080*/ 	.word	0x00000008
.L_25:


//--------------------- .nv.callgraph             --------------------------
	.section	.nv.callgraph,"",@"SHT_CUDA_CALLGRAPH"
	.align	4
	.sectionentsize	8
	.align		4
        /*0000*/ 	.word	0x00000000
	.align		4
        /*0004*/ 	.word	0xffffffff
	.align		4
        /*0008*/ 	.word	0x00000000
	.align		4
        /*000c*/ 	.word	0xfffffffe
	.align		4
        /*0010*/ 	.word	0x00000000
	.align		4
        /*0014*/ 	.word	0xfffffffd
	.align		4
        /*0018*/ 	.word	0x00000000
	.align		4
        /*001c*/ 	.word	0xfffffffc


//--------------------- .text.triton_poi_fused_2  --------------------------
	.section	.text.triton_poi_fused_2,"ax",@progbits
	.sectionflags	@"SHF_BARRIERS=1"
	.align	128
        .global         triton_poi_fused_2
        .type           triton_poi_fused_2,@function
        .size           triton_poi_fused_2,(.L_x_1 - triton_poi_fused_2)
        .other          triton_poi_fused_2,@"STO_CUDA_ENTRY STV_DEFAULT"
triton_poi_fused_2:
.text.triton_poi_fused_2:
[----:B------:R-:W0:Y:S01]  /*0000*/  LDC R1, c[0x0][0x28] ;  /* 0x00000a00ff017b82 */ /* 0x000e220000000800 */
[----:B------:R-:W1:Y:S07]  /*0010*/  S2R R19, SR_CTAID.Z ;  /* 0x0000000000137919 */ /* 0x000e6e0000002700 */
[----:B------:R-:W1:Y:S01]  /*0020*/  S2UR UR4, SR_CTAID.Y ;  /* 0x00000000000479c3 */ /* 0x000e620000002600 */
[----:B------:R-:W-:Y:S01]  /*0030*/  IMAD.MOV.U32 R14, RZ, RZ, RZ ;  /* 0x000000ffff0e7224 */ /* 0x000fe200078e00ff */
[----:B------:R-:W-:Y:S01]  /*0040*/  ULDC.64 UR6, c[0x0][0x208] ;  /* 0x0000820000067ab9 */ /* 0x000fe20000000a00 */
[----:B------:R-:W2:Y:S01]  /*0050*/  S2R R15, SR_CTAID.X ;  /* 0x00000000000f7919 */ /* 0x000ea20000002500 */
[----:B------:R-:W3:Y:S04]  /*0060*/  S2R R18, SR_TID.X ;  /* 0x0000000000127919 */ /* 0x000ee80000002100 */
[----:B------:R-:W1:Y:S08]  /*0070*/  LDC R0, c[0x0][0x10] ;  /* 0x00000400ff007b82 */ /* 0x000e700000000800 */
[----:B------:R-:W4:Y:S01]  /*0080*/  LDC.64 R16, c[0x0][0x210] ;  /* 0x00008400ff107b82 */ /* 0x000f220000000a00 */
[----:B-1----:R-:W-:-:S02]  /*0090*/  IMAD R19, R19, R0, UR4 ;  /* 0x0000000413137e24 */ /* 0x002fc4000f8e0200 */
[----:B--2---:R-:W-:Y:S02]  /*00a0*/  IMAD.SHL.U32 R15, R15, 0x10, RZ ;  /* 0x000000100f0f7824 */ /* 0x004fe400078e00ff */
[----:B------:R-:W-:Y:S01]  /*00b0*/  IMAD.SHL.U32 R19, R19, 0x40, RZ ;  /* 0x0000004013137824 */ /* 0x000fe200078e00ff */
[----:B---3--:R-:W-:Y:S02]  /*00c0*/  SHF.R.U32.HI R0, RZ, 0x4, R18 ;  /* 0x00000004ff007819 */ /* 0x008fe40000011612 */
[----:B------:R-:W-:Y:S02]  /*00d0*/  LOP3.LUT R4, R15, 0xf, R18, 0xf8, !PT ;  /* 0x0000000f0f047812 */ /* 0x000fe400078ef812 */
[----:B------:R-:W-:Y:S02]  /*00e0*/  SGXT.U32 R0, R0, 0x3 ;  /* 0x000000030000781a */ /* 0x000fe40000000000 */
[----:B------:R-:W-:Y:S02]  /*00f0*/  ISETP.GE.AND P0, PT, R4, 0x9, PT ;  /* 0x000000090400780c */ /* 0x000fe40003f06270 */
[----:B------:R-:W-:-:S02]  /*0100*/  LOP3.LUT R3, R19, 0x8, R0, 0xfe, !PT ;  /* 0x0000000813037812 */ /* 0x000fc400078efe00 */
[----:B------:R-:W-:Y:S02]  /*0110*/  LOP3.LUT R2, R19, R0, RZ, 0xfc, !PT ;  /* 0x0000000013027212 */ /* 0x000fe400078efcff */
[C---:B------:R-:W-:Y:S01]  /*0120*/  ISETP.LT.AND P2, PT, R3.reuse, 0x12000, !P0 ;  /* 0x000120000300780c */ /* 0x040fe20004741270 */
[--C-:B------:R-:W-:Y:S01]  /*0130*/  IMAD R3, R3, 0x9, R4.reuse ;  /* 0x0000000903037824 */ /* 0x100fe200078e0204 */
[----:B------:R-:W-:Y:S01]  /*0140*/  LOP3.LUT R6, R19, 0x10, R0, 0xfe, !PT ;  /* 0x0000001013067812 */ /* 0x000fe200078efe00 */
[C---:B------:R-:W-:Y:S01]  /*0150*/  IMAD R5, R2.reuse, 0x9, R4 ;  /* 0x0000000902057824 */ /* 0x040fe200078e0204 */
[----:B------:R-:W-:Y:S02]  /*0160*/  LOP3.LUT R7, R19, 0x18, R0, 0xfe, !PT ;  /* 0x0000001813077812 */ /* 0x000fe400078efe00 */
[----:B------:R-:W-:Y:S01]  /*0170*/  ISETP.LT.AND P1, PT, R2, 0x12000, !P0 ;  /* 0x000120000200780c */ /* 0x000fe20004721270 */
[----:B----4-:R-:W-:Y:S01]  /*0180*/  IMAD.WIDE R2, R3, 0x4, R16 ;  /* 0x0000000403027825 */ /* 0x010fe200078e0210 */
[----:B------:R-:W-:-:S02]  /*0190*/  ISETP.LT.AND P6, PT, R6, 0x12000, !P0 ;  /* 0x000120000600780c */ /* 0x000fc400047c1270 */
[----:B------:R-:W-:Y:S02]  /*01a0*/  LOP3.LUT R8, R19, 0x20, R0, 0xfe, !PT ;  /* 0x0000002013087812 */ /* 0x000fe400078efe00 */
[----:B------:R-:W-:Y:S01]  /*01b0*/  ISETP.LT.AND P5, PT, R7, 0x12000, !P0 ;  /* 0x000120000700780c */ /* 0x000fe200047a1270 */
[----:B------:R1:W2:Y:S01]  /*01c0*/  @P2 LDG.E.EL R14, desc[UR6][R2.64] ;  /* 0x00000006020e2981 */ /* 0x0002a2000c2e1900 */
[----:B------:R-:W-:Y:S02]  /*01d0*/  LOP3.LUT R4, R19, 0x28, R0, 0xfe, !PT ;  /* 0x0000002813047812 */ /* 0x000fe400078efe00 */
[----:B------:R-:W-:Y:S02]  /*01e0*/  LOP3.LUT R6, R19, 0x30, R0, 0xfe, !PT ;  /* 0x0000003013067812 */ /* 0x000fe400078efe00 */
[----:B------:R-:W-:Y:S02]  /*01f0*/  LOP3.LUT R7, R19, 0x38, R0, 0xfe, !PT ;  /* 0x0000003813077812 */ /* 0x000fe400078efe00 */
[----:B------:R-:W-:-:S02]  /*0200*/  ISETP.LT.AND P4, PT, R8, 0x12000, !P0 ;  /* 0x000120000800780c */ /* 0x000fc40004781270 */
[----:B------:R-:W-:Y:S02]  /*0210*/  ISETP.LT.AND P3, PT, R4, 0x12000, !P0 ;  /* 0x000120000400780c */ /* 0x000fe40004761270 */
[----:B------:R-:W-:Y:S02]  /*0220*/  ISETP.LT.AND P2, PT, R6, 0x12000, !P0 ;  /* 0x000120000600780c */ /* 0x000fe40004741270 */
[----:B------:R-:W-:Y:S01]  /*0230*/  ISETP.LT.AND P0, PT, R7, 0x12000, !P0 ;  /* 0x000120000700780c */ /* 0x000fe20004701270 */
[C---:B------:R-:W-:Y:S02]  /*0240*/  VIADD R7, R5.reuse, 0x90 ;  /* 0x0000009005077836 */ /* 0x040fe40000000000 */
[C---:B------:R-:W-:Y:S02]  /*0250*/  VIADD R9, R5.reuse, 0xd8 ;  /* 0x000000d805097836 */ /* 0x040fe40000000000 */
[C---:B------:R-:W-:Y:S02]  /*0260*/  VIADD R11, R5.reuse, 0x120 ;  /* 0x00000120050b7836 */ /* 0x040fe40000000000 */
[----:B------:R-:W-:-:S02]  /*0270*/  VIADD R13, R5, 0x168 ;  /* 0x00000168050d7836 */ /* 0x000fc40000000000 */
[C---:B------:R-:W-:Y:S02]  /*0280*/  VIADD R23, R5.reuse, 0x1b0 ;  /* 0x000001b005177836 */ /* 0x040fe40000000000 */
[C---:B------:R-:W-:Y:S02]  /*0290*/  VIADD R25, R5.reuse, 0x1f8 ;  /* 0x000001f805197836 */ /* 0x040fe40000000000 */
[----:B-1----:R-:W-:-:S04]  /*02a0*/  IMAD.WIDE R2, R5, 0x4, R16 ;  /* 0x0000000405027825 */ /* 0x002fc800078e0210 */
[----:B------:R-:W-:-:S04]  /*02b0*/  IMAD.WIDE R4, R7, 0x4, R16 ;  /* 0x0000000407047825 */ /* 0x000fc800078e0210 */
[----:B------:R-:W-:-:S04]  /*02c0*/  IMAD.WIDE R6, R9, 0x4, R16 ;  /* 0x0000000409067825 */ /* 0x000fc800078e0210 */
[----:B------:R-:W-:Y:S01]  /*02d0*/  IMAD.WIDE R8, R11, 0x4, R16 ;  /* 0x000000040b087825 */ /* 0x000fe200078e0210 */
[----:B------:R-:W-:-:S03]  /*02e0*/  CS2R R20, SRZ ;  /* 0x0000000000147805 */ /* 0x000fc6000001ff00 */
[----:B------:R-:W-:-:S03]  /*02f0*/  IMAD.WIDE R10, R13, 0x4, R16 ;  /* 0x000000040d0a7825 */ /* 0x000fc600078e0210 */
[----:B------:R1:W3:Y:S01]  /*0300*/  @P6 LDG.E.EL R20, desc[UR6][R4.64] ;  /* 0x0000000604146981 */ /* 0x0002e2000c2e1900 */
[--C-:B------:R-:W-:Y:S01]  /*0310*/  IMAD.WIDE R12, R23, 0x4, R16.reuse ;  /* 0x00000004170c7825 */ /* 0x100fe200078e0210 */
[----:B------:R-:W-:Y:S02]  /*0320*/  CS2R R22, SRZ ;  /* 0x0000000000167805 */ /* 0x000fe4000001ff00 */
[----:B------:R-:W4:Y:S01]  /*0330*/  @P5 LDG.E.EL R21, desc[UR6][R6.64] ;  /* 0x0000000606155981 */ /* 0x000f22000c2e1900 */
[----:B------:R-:W-:Y:S01]  /*0340*/  IMAD.WIDE R16, R25, 0x4, R16 ;  /* 0x0000000419107825 */ /* 0x000fe200078e0210 */
[----:B------:R-:W-:Y:S02]  /*0350*/  CS2R R24, SRZ ;  /* 0x0000000000187805 */ /* 0x000fe4000001ff00 */
[----:B------:R-:W5:Y:S01]  /*0360*/  @P4 LDG.E.EL R22, desc[UR6][R8.64] ;  /* 0x0000000608164981 */ /* 0x000f62000c2e1900 */
[----:B------:R-:W-:-:S03]  /*0370*/  IMAD.MOV.U32 R26, RZ, RZ, RZ ;  /* 0x000000ffff1a7224 */ /* 0x000fc600078e00ff */
[----:B------:R-:W5:Y:S04]  /*0380*/  @P3 LDG.E.EL R24, desc[UR6][R10.64] ;  /* 0x000000060a183981 */ /* 0x000f68000c2e1900 */
[----:B------:R1:W5:Y:S04]  /*0390*/  @P2 LDG.E.EL R23, desc[UR6][R12.64] ;  /* 0x000000060c172981 */ /* 0x000368000c2e1900 */
[----:B------:R1:W5:Y:S04]  /*03a0*/  @P1 LDG.E.EL R25, desc[UR6][R2.64] ;  /* 0x0000000602191981 */ /* 0x000368000c2e1900 */
[----:B------:R-:W5:Y:S01]  /*03b0*/  @P0 LDG.E.EL R26, desc[UR6][R16.64] ;  /* 0x00000006101a0981 */ /* 0x000f62000c2e1900 */
[----:B------:R-:W1:Y:S01]  /*03c0*/  S2R R27, SR_TID.X ;  /* 0x00000000001b7919 */ /* 0x000e620000002100 */
[----:B------:R-:W1:Y:S01]  /*03d0*/  S2UR UR5, SR_CgaCtaId ;  /* 0x00000000000579c3 */ /* 0x000e620000008800 */
[----:B------:R-:W-:-:S02]  /*03e0*/  UMOV UR4, 0x400 ;  /* 0x0000040000047882 */ /* 0x000fc40000000000 */
[----:B01----:R-:W-:Y:S01]  /*03f0*/  UPRMT UR4, UR5, 0x654, UR4 ;  /* 0x0000065405047896 */ /* 0x003fe20008000004 */
[----:B------:R-:W-:Y:S01]  /*0400*/  IMAD.SHL.U32 R4, R27, 0x40, RZ ;  /* 0x000000401b047824 */ /* 0x000fe200078e00ff */
[----:B------:R-:W-:-:S04]  /*0410*/  SHF.R.U32.HI R5, RZ, 0x4, R27 ;  /* 0x00000004ff057819 */ /* 0x000fc8000001161b */
[----:B------:R-:W-:Y:S02]  /*0420*/  SGXT.U32 R5, R5, 0x3 ;  /* 0x000000030505781a */ /* 0x000fe40000000000 */
[----:B------:R-:W-:-:S04]  /*0430*/  LOP3.LUT R4, R4, 0x3c0, RZ, 0xc0, !PT ;  /* 0x000003c004047812 */ /* 0x000fc800078ec0ff */
[C---:B------:R-:W-:Y:S02]  /*0440*/  LOP3.LUT R5, R4.reuse, R5, RZ, 0xfc, !PT ;  /* 0x0000000504057212 */ /* 0x040fe400078efcff */
[----:B------:R-:W-:-:S05]  /*0450*/  LEA.HI R4, R4, UR4, RZ, 0x1e ;  /* 0x0000000404047c11 */ /* 0x000fca000f8ff0ff */
[----:B------:R-:W-:Y:S01]  /*0460*/  IMAD R13, R5, 0x4, R4 ;  /* 0x00000004050d7824 */ /* 0x000fe200078e0204 */
[C---:B------:R-:W-:Y:S01]  /*0470*/  LOP3.LUT R2, R27.reuse, 0x70, RZ, 0xc0, !PT ;  /* 0x000000701b027812 */ /* 0x040fe200078ec0ff */
[----:B------:R-:W-:-:S04]  /*0480*/  IMAD.SHL.U32 R8, R27, 0x4, RZ ;  /* 0x000000041b087824 */ /* 0x000fc800078e00ff */
[----:B------:R-:W-:Y:S01]  /*0490*/  VIADD R3, R2, UR4 ;  /* 0x0000000402037c36 */ /* 0x000fe20008000000 */
[----:B------:R-:W-:-:S05]  /*04a0*/  LOP3.LUT R8, R8, 0x1fc, RZ, 0xc0, !PT ;  /* 0x000001fc08087812 */ /* 0x000fca00078ec0ff */
[----:B------:R-:W-:Y:S02]  /*04b0*/  IMAD R4, R8, 0x4, R3 ;  /* 0x0000000408047824 */ /* 0x000fe400078e0203 */
[----:B------:R-:W-:Y:S01]  /*04c0*/  IMAD.SHL.U32 R18, R18, 0x4, RZ ;  /* 0x0000000412127824 */ /* 0x000fe200078e00ff */
[----:B------:R-:W0:Y:S04]  /*04d0*/  LDC.64 R2, c[0x0][0x218] ;  /* 0x00008600ff027b82 */ /* 0x000e280000000a00 */
[----:B------:R-:W-:-:S05]  /*04e0*/  LOP3.LUT R18, R19, 0x3c, R18, 0xf8, !PT ;  /* 0x0000003c13127812 */ /* 0x000fca00078ef812 */
[----:B------:R-:W-:-:S05]  /*04f0*/  IMAD.HI R9, R18, 0x2aaaaaab, RZ ;  /* 0x2aaaaaab12097827 */ /* 0x000fca00078e02ff */
[----:B------:R-:W-:-:S04]  /*0500*/  SHF.R.U32.HI R10, RZ, 0x1f, R9 ;  /* 0x0000001fff0a7819 */ /* 0x000fc80000011609 */
[----:B------:R-:W-:Y:S02]  /*0510*/  LEA.HI.SX32 R11, R9, R10, 0x1b ;  /* 0x0000000a090b7211 */ /* 0x000fe400078fdaff */
[----:B------:R-:W-:Y:S02]  /*0520*/  LOP3.LUT R10, R8, 0x200, RZ, 0xfc, !PT ;  /* 0x00000200080a7812 */ /* 0x000fe400078efcff */
[----:B------:R-:W-:Y:S01]  /*0530*/  ISETP.GE.AND P0, PT, R18, 0x12000, PT ;  /* 0x000120001200780c */ /* 0x000fe20003f06270 */
[----:B------:R-:W-:Y:S01]  /*0540*/  IMAD R18, R11, -0xc0, R18 ;  /* 0xffffff400b127824 */ /* 0x000fe200078e0212 */
[----:B------:R-:W-:Y:S02]  /*0550*/  LOP3.LUT R9, R15, R0, RZ, 0xfc, !PT ;  /* 0x000000000f097212 */ /* 0x000fe400078efcff */
[----:B------:R-:W-:Y:S02]  /*0560*/  LOP3.LUT R0, R15, 0x8, R0, 0xfe, !PT ;  /* 0x000000080f007812 */ /* 0x000fe400078efe00 */
[----:B------:R-:W-:Y:S01]  /*0570*/  SHF.R.U32.HI R10, RZ, 0x2, R10 ;  /* 0x00000002ff0a7819 */ /* 0x000fe2000001160a */
[----:B------:R-:W-:Y:S01]  /*0580*/  IMAD R18, R11, 0x6c0, R18 ;  /* 0x000006c00b127824 */ /* 0x000fe200078e0212 */
[----:B------:R-:W-:-:S02]  /*0590*/  ISETP.LT.AND P1, PT, R9, 0x9, !P0 ;  /* 0x000000090900780c */ /* 0x000fc40004721270 */
[----:B------:R-:W-:Y:S02]  /*05a0*/  ISETP.LT.AND P0, PT, R0, 0x9, !P0 ;  /* 0x000000090000780c */ /* 0x000fe40004701270 */
[----:B------:R-:W-:Y:S01]  /*05b0*/  LOP3.LUT R10, R10, 0xf0, RZ, 0xc0, !PT ;  /* 0x000000f00a0a7812 */ /* 0x000fe200078ec0ff */
[----:B------:R-:W-:-:S04]  /*05c0*/  IMAD R11, R9, 0xc0, R18 ;  /* 0x000000c0090b7824 */ /* 0x000fc800078e0212 */
[----:B------:R-:W-:Y:S02]  /*05d0*/  VIADD R9, R10, UR4 ;  /* 0x000000040a097c36 */ /* 0x000fe40008000000 */
[----:B0-----:R-:W-:-:S04]  /*05e0*/  IMAD.WIDE R10, R11, 0x4, R2 ;  /* 0x000000040b0a7825 */ /* 0x001fc800078e0202 */
[----:B------:R-:W-:Y:S01]  /*05f0*/  IMAD R9, R8, 0x4, R9 ;  /* 0x0000000408097824 */ /* 0x000fe200078e0209 */
[----:B--2---:R-:W-:Y:S04]  /*0600*/  STS [R13+0x20], R14 ;  /* 0x0000200e0d007388 */ /* 0x004fe80000000800 */
[----:B---3--:R-:W-:Y:S04]  /*0610*/  STS [R13+0x40], R20 ;  /* 0x000040140d007388 */ /* 0x008fe80000000800 */
[----:B----4-:R-:W-:Y:S04]  /*0620*/  STS [R13+0x60], R21 ;  /* 0x000060150d007388 */ /* 0x010fe80000000800 */
[----:B-----5:R-:W-:Y:S04]  /*0630*/  STS [R13+0x80], R22 ;  /* 0x000080160d007388 */ /* 0x020fe80000000800 */
[----:B------:R-:W-:Y:S04]  /*0640*/  STS [R13+0xa0], R24 ;  /* 0x0000a0180d007388 */ /* 0x000fe80000000800 */
[----:B------:R-:W-:Y:S04]  /*0650*/  STS [R13+0xc0], R23 ;  /* 0x0000c0170d007388 */ /* 0x000fe80000000800 */
[----:B------:R-:W-:Y:S04]  /*0660*/  STS [R13], R25 ;  /* 0x000000190d007388 */ /* 0x000fe80000000800 */
[----:B------:R-:W-:Y:S01]  /*0670*/  STS [R13+0xe0], R26 ;  /* 0x0000e01a0d007388 */ /* 0x000fe20000000800 */
[----:B------:R-:W-:Y:S06]  /*0680*/  BAR.SYNC.DEFER_BLOCKING 0x0 ;  /* 0x0000000000007b1d */ /* 0x000fec0000010000 */
[----:B------:R-:W0:Y:S04]  /*0690*/  LDS.128 R4, [R4] ;  /* 0x0000000004047984 */ /* 0x000e280000000c00 */
[----:B0-----:R0:W-:Y:S02]  /*06a0*/  @P1 STG.E.128 desc[UR6][R10.64], R4 ;  /* 0x000000040a001986 */ /* 0x0011e4000c101d06 */
[----:B0-----:R-:W-:Y:S05]  /*06b0*/  @!P0 EXIT ;  /* 0x000000000000894d */ /* 0x001fea0003800000 */
[----:B0-----:R-:W0:Y:S01]  /*06c0*/  LDS.128 R8, [R9+0x800] ;  /* 0x0008000009087984 */ /* 0x001e220000000c00 */
[----:B------:R-:W-:-:S04]  /*06d0*/  IMAD R5, R0, 0xc0, R18 ;  /* 0x000000c000057824 */ /* 0x000fc800078e0212 */
[----:B------:R-:W-:-:S05]  /*06e0*/  IMAD.WIDE R2, R5, 0x4, R2 ;  /* 0x0000000405027825 */ /* 0x000fca00078e0202 */
[----:B0-----:R-:W-:Y:S01]  /*06f0*/  STG.E.128 desc[UR6][R2.64], R8 ;  /* 0x0000000802007986 */ /* 0x001fe2000c101d06 */
[----:B------:R-:W-:Y:S05]  /*0700*/  EXIT ;  /* 0x000000000000794d */ /* 0x000fea0003800000 */
.L_x_0:
[----:B------:R-:W-:-:S00]  /*0710*/  BRA `(.L_x_0) ;  /* 0xfffffffc00fc7947 */ /* 0x000fc0000383ffff */
[----:B------:R-:W-:-:S00]  /*0720*/  NOP ;  /* 0x0000000000007918 */ /* 0x000fc00000000000 */
        /* <DEDUP_REMOVED lines=13> */
.L_x_1:


//--------------------- .nv.shared.triton_poi_fused_2 --------------------------
	.section	.nv.shared.triton_poi_fused_2,"aw",@nobits
	.sectionflags	@""
	.align	16
	.zero		1024


//--------------------- .nv.constant0.triton_poi_fused_2 --------------------------
	.section	.nv.constant0.triton_poi_fused_2,"a",@progbits
	.sectionflags	@""
	.align	4
.nv.constant0.triton_poi_fused_2:
	.zero		552
